	.target	sm_100a

	.elftype	@"ET_EXEC"


//--------------------- .note.nv.tkinfo           --------------------------
	.section	.note.nv.tkinfo,"",@"SHT_NOTE"
	.sectionflags	@"SHF_NOTE_NV_TKINFO"
	.tkinfo
        /*0018*/ 	.word	0x00000081
        /*0030*/ 	.string	""
        /*0030*/ 	.string	"ptxas-blackwell"
        /*0030*/ 	.string	"Cuda compilation tools, release 12.9, V12.9.86"
        /*0030*/ 	.string	"Build cuda_12.9.r12.9/compiler.36037853_0"
        /*0030*/ 	.string	"-v  -suppress-debug-info  -lineinfo  -arch sm_100a "



//--------------------- .note.nv.cuver            --------------------------
	.section	.note.nv.cuver,"",@"SHT_NOTE"
	.sectionflags	@"SHF_NOTE_NV_CUVER"
        /*0018*/ 	.short	0x0001
        /*001a*/ 	.short	0x0064
        /*001c*/ 	.short	0x0001
        /*001e*/ 	.short	0x0000
        /*0020*/ 	.short	0x0001
        /*0022*/ 	.short	0x0000


//--------------------- .nv.info                  --------------------------
	.section	.nv.info,"",@"SHT_CUDA_INFO"
	.align	4


	//----- nvinfo : EIATTR_REGCOUNT
	.align		4
        /*0000*/ 	.byte	0x04, 0x2f
        /*0002*/ 	.short	(.L_4 - .L_3)
	.align		4
.L_3:
        /*0004*/ 	.word	index@(gluon_mma)
        /*0008*/ 	.word	0x00000028


	//----- nvinfo : EIATTR_FRAME_SIZE
	.align		4
.L_4:
        /*000c*/ 	.byte	0x04, 0x11
        /*000e*/ 	.short	(.L_6 - .L_5)
	.align		4
.L_5:
        /*0010*/ 	.word	index@($__internal_2_$__cuda_sm10x_tcgen05_guardrail_trap_unallocated_columns_being_dealloced)
        /*0014*/ 	.word	0x00000000


	//----- nvinfo : EIATTR_FRAME_SIZE
	.align		4
.L_6:
        /*0018*/ 	.byte	0x04, 0x11
        /*001a*/ 	.short	(.L_8 - .L_7)
	.align		4
.L_7:
        /*001c*/ 	.word	index@($__internal_1_$__cuda_sm10x_tcgen05_guardrail_trap_phase_invalid_during_alloc)
        /*0020*/ 	.word	0x00000000


	//----- nvinfo : EIATTR_FRAME_SIZE
	.align		4
.L_8:
        /*0024*/ 	.byte	0x04, 0x11
        /*0026*/ 	.short	(.L_10 - .L_9)
	.align		4
.L_9:
        /*0028*/ 	.word	index@($__internal_0_$__cuda_sm10x_tcgen05_guardrail_trap_col_being_dealloced_not_returned_by_alloc)
        /*002c*/ 	.word	0x00000000


	//----- nvinfo : EIATTR_FRAME_SIZE
	.align		4
.L_10:
        /*0030*/ 	.byte	0x04, 0x11
        /*0032*/ 	.short	(.L_12 - .L_11)
	.align		4
.L_11:
        /*0034*/ 	.word	index@(gluon_mma)
        /*0038*/ 	.word	0x00000000


	//----- nvinfo : EIATTR_MIN_STACK_SIZE
	.align		4
.L_12:
        /*003c*/ 	.byte	0x04, 0x12
        /*003e*/ 	.short	(.L_14 - .L_13)
	.align		4
.L_13:
        /*0040*/ 	.word	index@(gluon_mma)
        /*0044*/ 	.word	0x00000000
.L_14:


//--------------------- .nv.info.gluon_mma        --------------------------
	.section	.nv.info.gluon_mma,"",@"SHT_CUDA_INFO"
	.sectionflags	@""
	.align	4


	//----- nvinfo : EIATTR_CUDA_API_VERSION
	.align		4
        /*0000*/ 	.byte	0x04, 0x37
        /*0002*/ 	.short	(.L_16 - .L_15)
.L_15:
        /*0004*/ 	.word	0x00000081


	//----- nvinfo : EIATTR_KPARAM_INFO
	.align		4
.L_16:
        /*0008*/ 	.byte	0x04, 0x17
        /*000a*/ 	.short	(.L_18 - .L_17)
.L_17:
        /*000c*/ 	.word	0x00000000
        /*0010*/ 	.short	0x0004
        /*0012*/ 	.short	0x0020
        /*0014*/ 	.byte	0x00, 0xf4, 0x21, 0x00


	//----- nvinfo : EIATTR_KPARAM_INFO
	.align		4
.L_18:
        /*0018*/ 	.byte	0x04, 0x17
        /*001a*/ 	.short	(.L_20 - .L_19)
.L_19:
        /*001c*/ 	.word	0x00000000
        /*0020*/ 	.short	0x0003
        /*0022*/ 	.short	0x0018
        /*0024*/ 	.byte	0x00, 0xf4, 0x21, 0x00


	//----- nvinfo : EIATTR_KPARAM_INFO
	.align		4
.L_20:
        /*0028*/ 	.byte	0x04, 0x17
        /*002a*/ 	.short	(.L_22 - .L_21)
.L_21:
        /*002c*/ 	.word	0x00000000
        /*0030*/ 	.short	0x0002
        /*0032*/ 	.short	0x0010
        /*0034*/ 	.byte	0x00, 0xf4, 0x21, 0x00


	//----- nvinfo : EIATTR_KPARAM_INFO
	.align		4
.L_22:
        /*0038*/ 	.byte	0x04, 0x17
        /*003a*/ 	.short	(.L_24 - .L_23)
.L_23:
        /*003c*/ 	.word	0x00000000
        /*0040*/ 	.short	0x0001
        /*0042*/ 	.short	0x0008
        /*0044*/ 	.byte	0x00, 0xf4, 0x21, 0x00


	//----- nvinfo : EIATTR_KPARAM_INFO
	.align		4
.L_24:
        /*0048*/ 	.byte	0x04, 0x17
        /*004a*/ 	.short	(.L_26 - .L_25)
.L_25:
        /*004c*/ 	.word	0x00000000
        /*0050*/ 	.short	0x0000
        /*0052*/ 	.short	0x0000
        /*0054*/ 	.byte	0x00, 0xf4, 0x21, 0x00


	//----- nvinfo : EIATTR_AT_ENTRY_FRAGMENTS
	.align		4
.L_26:
        /*0058*/ 	.byte	0x04, 0x4f
        /*005a*/ 	.short	(.L_28 - .L_27)


	//   ....[0]....
.L_27:
        /*005c*/ 	.word	0x00000004


	//----- nvinfo : EIATTR_RESERVED_SMEM_USED
	.align		4
.L_28:
        /*0060*/ 	.byte	0x01, 0x41
	.zero		2


	//----- nvinfo : EIATTR_SPARSE_MMA_MASK
	.align		4
        /*0064*/ 	.byte	0x03, 0x50
        /*0066*/ 	.short	0x0000


	//----- nvinfo : EIATTR_TCGEN05_1CTA_USED
	.align		4
        /*0068*/ 	.byte	0x01, 0x51
	.zero		2


	//----- nvinfo : EIATTR_MAXREG_COUNT
	.align		4
        /*006c*/ 	.byte	0x03, 0x1b
        /*006e*/ 	.short	0x00ff


	//----- nvinfo : EIATTR_NUM_BARRIERS
	.align		4
        /*0070*/ 	.byte	0x02, 0x4c
        /*0072*/ 	.byte	0x01
	.zero		1


	//----- nvinfo : EIATTR_INT_WARP_WIDE_INSTR_OFFSETS
	.align		4
        /*0074*/ 	.byte	0x04, 0x31
        /*0076*/ 	.short	(.L_30 - .L_29)


	//   ....[0]....
.L_29:
        /*0078*/ 	.word	0x00000920


	//   ....[1]....
        /*007c*/ 	.word	0x00000950


	//   ....[2]....
        /*0080*/ 	.word	0x00000c00


	//   ....[3]....
        /*0084*/ 	.word	0x00000c10


	//   ....[4]....
        /*0088*/ 	.word	0x000013b0


	//   ....[5]....
        /*008c*/ 	.word	0x00001400


	//----- nvinfo : EIATTR_COOP_GROUP_MASK_REGIDS
	.align		4
.L_30:
        /*0090*/ 	.byte	0x04, 0x29
        /*0092*/ 	.short	(.L_32 - .L_31)


	//   ....[0]....
.L_31:
        /*0094*/ 	.word	0xffffffff


	//   ....[1]....
        /*0098*/ 	.word	0xffffffff


	//   ....[2]....
        /*009c*/ 	.word	0xffffffff


	//   ....[3]....
        /*00a0*/ 	.word	0xffffffff


	//----- nvinfo : EIATTR_COOP_GROUP_INSTR_OFFSETS
	.align		4
.L_32:
        /*00a4*/ 	.byte	0x04, 0x28
        /*00a6*/ 	.short	(.L_34 - .L_33)


	//   ....[0]....
.L_33:
        /*00a8*/ 	.word	0x00000050


	//   ....[1]....
        /*00ac*/ 	.word	0x00000310


	//   ....[2]....
        /*00b0*/ 	.word	0x00001240


	//   ....[3]....
        /*00b4*/ 	.word	0x000014b0


	//----- nvinfo : EIATTR_VRC_CTA_INIT_COUNT
	.align		4
.L_34:
        /*00b8*/ 	.byte	0x02, 0x4a
        /*00ba*/ 	.byte	0x80
	.zero		1


	//----- nvinfo : EIATTR_MBARRIER_INSTR_OFFSETS
	.align		4
        /*00bc*/ 	.byte	0x04, 0x39
        /*00be*/ 	.short	(.L_36 - .L_35)


	//   ....[0]....
.L_35:
        /*00c0*/ 	.word	0x00000ae0
        /*00c4*/ 	.word	0x000000ff
        /*00c8*/ 	.word	0x00001000
        /*00cc*/ 	.short	0x0100
        /*00ce*/ 	.byte	0x0a
	.zero		1


	//   ....[1]....
        /*00d0*/ 	.word	0x00000ca0
        /*00d4*/ 	.word	0x000000ff
        /*00d8*/ 	.word	0x00001000
        /*00dc*/ 	.short	0x010a
        /*00de*/ 	.byte	0x0a
	.zero		1


	//   ....[2]....
        /*00e0*/ 	.word	0x00000e50
        /*00e4*/ 	.word	0x000000ff
        /*00e8*/ 	.word	0x00001000
        /*00ec*/ 	.short	0x0108
        /*00ee*/ 	.byte	0x0a
	.zero		1


	//   ....[3]....
        /*00f0*/ 	.word	0x000014d0
        /*00f4*/ 	.word	0x000000ff
        /*00f8*/ 	.word	0x00001000
        /*00fc*/ 	.short	0x010a
        /*00fe*/ 	.byte	0x0a
	.zero		1


	//----- nvinfo : EIATTR_NUM_MBARRIERS
	.align		4
.L_36:
        /*0100*/ 	.byte	0x03, 0x38
        /*0102*/ 	.short	0x0001


	//----- nvinfo : EIATTR_EXIT_INSTR_OFFSETS
	.align		4
        /*0104*/ 	.byte	0x04, 0x1c
        /*0106*/ 	.short	(.L_38 - .L_37)


	//   ....[0]....
.L_37:
        /*0108*/ 	.word	0x000014c0


	//----- nvinfo : EIATTR_REQNTID
	.align		4
.L_38:
        /*010c*/ 	.byte	0x04, 0x10
        /*010e*/ 	.short	(.L_40 - .L_39)
.L_39:
        /*0110*/ 	.word	0x00000100
        /*0114*/ 	.word	0x00000001
        /*0118*/ 	.word	0x00000001


	//----- nvinfo : EIATTR_CRS_STACK_SIZE
	.align		4
.L_40:
        /*011c*/ 	.byte	0x04, 0x1e
        /*011e*/ 	.short	(.L_42 - .L_41)
.L_41:
        /*0120*/ 	.word	0x00000000


	//----- nvinfo : EIATTR_CBANK_PARAM_SIZE
	.align		4
.L_42:
        /*0124*/ 	.byte	0x03, 0x19
        /*0126*/ 	.short	0x0028


	//----- nvinfo : EIATTR_PARAM_CBANK
	.align		4
        /*0128*/ 	.byte	0x04, 0x0a
        /*012a*/ 	.short	(.L_44 - .L_43)
	.align		4
.L_43:
        /*012c*/ 	.word	index@(.nv.constant0.gluon_mma)
        /*0130*/ 	.short	0x0380
        /*0132*/ 	.short	0x0028


	//----- nvinfo : EIATTR_SW_WAR
	.align		4
.L_44:
        /*0134*/ 	.byte	0x04, 0x36
        /*0136*/ 	.short	(.L_46 - .L_45)
.L_45:
        /*0138*/ 	.word	0x00000008
.L_46:


//--------------------- .nv.compat                --------------------------
	.section	.nv.compat,"",@"SHT_CUDA_COMPAT_INFO"
	.align	4
        /*0000*/ 	.byte	0x02, 0x02, 0x02, 0x00, 0x02, 0x05, 0x05, 0x00, 0x02, 0x03, 0x00, 0x00, 0x02, 0x06, 0x01, 0x00


//--------------------- .nv.callgraph             --------------------------
	.section	.nv.callgraph,"",@"SHT_CUDA_CALLGRAPH"
	.align	4
	.sectionentsize	8
	.align		4
        /*0000*/ 	.word	0x00000000
	.align		4
        /*0004*/ 	.word	0xffffffff
	.align		4
        /*0008*/ 	.word	0x00000000
	.align		4
        /*000c*/ 	.word	0xfffffffe
	.align		4
        /*0010*/ 	.word	0x00000000
	.align		4
        /*0014*/ 	.word	0xfffffffd
	.align		4
        /*0018*/ 	.word	0x00000000
	.align		4
        /*001c*/ 	.word	0xfffffffc


//--------------------- .text.gluon_mma           --------------------------
	.section	.text.gluon_mma,"ax",@progbits
	.align	128
        .global         gluon_mma
        .type           gluon_mma,@function
        .size           gluon_mma,(.L_x_15 - gluon_mma)
        .other          gluon_mma,@"STO_CUDA_ENTRY STV_DEFAULT"
gluon_mma:
.text.gluon_mma:
[----:B------:R-:W0:Y:S01]  /*0000*/  LDC R1, c[0x0][0x37c] ;  /* 0x0000df00ff017b82 */ /* 0x000e220000000800 */
[----:B------:R-:W1:Y:S02]  /*0010*/  S2R R24, SR_TID.X ;  /* 0x0000000000187919 */ /* 0x000e640000002100 */
[----:B-1----:R-:W-:-:S13]  /*0020*/  ISETP.GE.U32.AND P1, PT, R24, 0x20, PT ;  /* 0x000000201800780c */ /* 0x002fda0003f26070 */
[----:B------:R-:W-:Y:S05]  /*0030*/  @P1 BRA `(.L_x_0) ;  /* 0x0000000000b81947 */ /* 0x000fea0003800000 */
[----:B------:R-:W1:Y:S01]  /*0040*/  S2UR UR6, SR_CgaCtaId ;  /* 0x00000000000679c3 */ /* 0x000e620000008800 */
[----:B------:R-:W-:Y:S01]  /*0050*/  NOP ;  /* 0x0000000000007918 */ /* 0x000fe20000000000 */
[----:B------:R-:W-:Y:S02]  /*0060*/  UMOV UR4, 0x40 ;  /* 0x0000004000047882 */ /* 0x000fe40000000000 */
[----:B-1----:R-:W-:-:S09]  /*0070*/  ULEA UR4, UR6, UR4, 0x18 ;  /* 0x0000000406047291 */ /* 0x002fd2000f8ec0ff */
[----:B------:R-:W1:Y:S01]  /*0080*/  LDS.U8 R0, [UR4] ;  /* 0x00000004ff007984 */ /* 0x000e620008000000 */
[----:B------:R-:W-:Y:S02]  /*0090*/  UMOV UR4, 0x400 ;  /* 0x0000040000047882 */ /* 0x000fe40000000000 */
[----:B------:R-:W-:Y:S01]  /*00a0*/  ULEA UR4, UR6, UR4, 0x18 ;  /* 0x0000000406047291 */ /* 0x000fe2000f8ec0ff */
[----:B-1----:R-:W-:-:S13]  /*00b0*/  ISETP.NE.AND P0, PT, R0, RZ, PT ;  /* 0x000000ff0000720c */ /* 0x002fda0003f05270 */
[----:B------:R-:W-:Y:S05]  /*00c0*/  @P0 BRA `(.L_x_1) ;  /* 0x00000000007c0947 */ /* 0x000fea0003800000 */
[----:B------:R-:W-:-:S13]  /*00d0*/  ELECT P0, URZ, PT ;  /* 0x0000000000ff782f */ /* 0x000fda0003800000 */
[----:B------:R-:W-:Y:S05]  /*00e0*/  @!P0 BRA `(.L_x_2) ;  /* 0x0000000000848947 */ /* 0x000fea0003800000 */
[----:B------:R-:W-:Y:S01]  /*00f0*/  UMOV UR5, 0x2 ;  /* 0x0000000200057882 */ /* 0x000fe20000000000 */
[----:B------:R-:W-:Y:S02]  /*0100*/  IMAD.MOV.U32 R4, RZ, RZ, 0x1 ;  /* 0x00000001ff047424 */ /* 0x000fe400078e00ff */
[----:B------:R-:W-:Y:S02]  /*0110*/  IMAD.MOV.U32 R5, RZ, RZ, 0x3 ;  /* 0x00000003ff057424 */ /* 0x000fe400078e00ff */
[----:B------:R-:W-:Y:S04]  /*0120*/  DEPBAR.LE SB1, 0x36 ;  /* 0x00009d800000791a */ /* 0x000fe80000000000 */
[----:B------:R-:W1:Y:S02]  /*0130*/  UTCATOMSWS.FIND_AND_SET.ALIGN UP0, UR5, UR5 ;  /* 0x00000005000575e3 */ /* 0x000e640008000800 */
[----:B-1----:R-:W-:-:S04]  /*0140*/  PLOP3.LUT P0, PT, PT, PT, UP0, 0x80, 0x8 ;  /* 0x000000000008781c */ /* 0x002fc80003f0f008 */
[----:B------:R-:W-:-:S04]  /*0150*/  SEL R0, RZ, 0xffffffff, !P0 ;  /* 0xffffffffff007807 */ /* 0x000fc80004000000 */
[----:B------:R-:W-:Y:S01]  /*0160*/  ISETP.NE.AND P0, PT, R0, RZ, PT ;  /* 0x000000ff0000720c */ /* 0x000fe20003f05270 */
[----:B------:R-:W-:-:S12]  /*0170*/  IMAD.U32 R0, RZ, RZ, UR5 ;  /* 0x00000005ff007e24 */ /* 0x000fd8000f8e00ff */
[----:B------:R-:W-:Y:S05]  /*0180*/  @P0 BRA `(.L_x_3) ;  /* 0x0000000000240947 */ /* 0x000fea0003800000 */
.L_x_4:
[----:B------:R-:W-:Y:S05]  /*0190*/  NANOSLEEP 0x64 ;  /* 0x000000640000795d */ /* 0x000fea0003800000 */
[----:B------:R-:W-:-:S05]  /*01a0*/  UMOV UR5, 0x2 ;  /* 0x0000000200057882 */ /* 0x000fca0000000000 */
[----:B------:R-:W-:Y:S04]  /*01b0*/  DEPBAR.LE SB1, 0x36 ;  /* 0x00009d800000791a */ /* 0x000fe80000000000 */
[----:B------:R-:W1:Y:S02]  /*01c0*/  UTCATOMSWS.FIND_AND_SET.ALIGN UP0, UR5, UR5 ;  /* 0x00000005000575e3 */ /* 0x000e640008000800 */
[----:B-1----:R-:W-:-:S04]  /*01d0*/  PLOP3.LUT P0, PT, PT, PT, UP0, 0x80, 0x8 ;  /* 0x000000000008781c */ /* 0x002fc80003f0f008 */
[----:B------:R-:W-:-:S04]  /*01e0*/  SEL R0, RZ, 0xffffffff, !P0 ;  /* 0xffffffffff007807 */ /* 0x000fc80004000000 */
[----:B------:R-:W-:Y:S01]  /*01f0*/  ISETP.NE.AND P0, PT, R0, RZ, PT ;  /* 0x000000ff0000720c */ /* 0x000fe20003f05270 */
[----:B------:R-:W-:-:S12]  /*0200*/  IMAD.U32 R0, RZ, RZ, UR5 ;  /* 0x00000005ff007e24 */ /* 0x000fd8000f8e00ff */
[----:B------:R-:W-:Y:S05]  /*0210*/  @!P0 BRA `(.L_x_4) ;  /* 0xfffffffc00dc8947 */ /* 0x000fea000383ffff */
.L_x_3:
[C---:B------:R-:W-:Y:S01]  /*0220*/  VIADD R3, R0.reuse, 0x10 ;  /* 0x0000001000037836 */ /* 0x040fe20000000000 */
[----:B------:R-:W-:Y:S01]  /*0230*/  UMOV UR5, 0x50 ;  /* 0x0000005000057882 */ /* 0x000fe20000000000 */
[----:B------:R-:W-:Y:S01]  /*0240*/  SHF.L.U32 R2, R5, R0, RZ ;  /* 0x0000000005027219 */ /* 0x000fe200000006ff */
[----:B------:R-:W-:Y:S01]  /*0250*/  ULEA UR5, UR6, UR5, 0x18 ;  /* 0x0000000506057291 */ /* 0x000fe2000f8ec0ff */
[----:B------:R-:W-:Y:S01]  /*0260*/  IMAD.SHL.U32 R0, R0, 0x20, RZ ;  /* 0x0000002000007824 */ /* 0x000fe200078e00ff */
[----:B------:R-:W-:-:S04]  /*0270*/  SHF.L.U32 R3, R4, R3, RZ ;  /* 0x0000000304037219 */ /* 0x000fc800000006ff */
[----:B------:R-:W-:-:S05]  /*0280*/  LOP3.LUT R2, R3, R2, RZ, 0xfc, !PT ;  /* 0x0000000203027212 */ /* 0x000fca00078efcff */
[----:B------:R1:W-:Y:S04]  /*0290*/  ATOMS.OR RZ, [UR5], R2 ;  /* 0x00000002ffff798c */ /* 0x0003e8000b000005 */
[----:B------:R1:W-:Y:S01]  /*02a0*/  STS [UR4], R0 ;  /* 0x00000000ff007988 */ /* 0x0003e20008000804 */
[----:B------:R-:W-:Y:S05]  /*02b0*/  BRA `(.L_x_2) ;  /* 0x0000000000107947 */ /* 0x000fea0003800000 */
.L_x_1:
[----:B------:R-:W-:Y:S01]  /*02c0*/  IMAD.MOV.U32 R0, RZ, RZ, -0x1 ;  /* 0xffffffffff007424 */ /* 0x000fe200078e00ff */
[----:B------:R-:W-:-:S04]  /*02d0*/  MOV R2, 0x300 ;  /* 0x0000030000027802 */ /* 0x000fc80000000f00 */
[----:B------:R1:W-:Y:S03]  /*02e0*/  STS [UR4], R0 ;  /* 0x00000000ff007988 */ /* 0x0003e60008000804 */
[----:B01----:R-:W-:Y:S05]  /*02f0*/  CALL.REL.NOINC `($__internal_1_$__cuda_sm10x_tcgen05_guardrail_trap_phase_invalid_during_alloc) ;  /* 0x00000010008c7944 */ /* 0x003fea0003c00000 */
.L_x_2:
[----:B------:R-:W-:Y:S05]  /*0300*/  WARPSYNC.ALL ;  /* 0x0000000000007948 */ /* 0x000fea0003800000 */
[----:B------:R-:W-:Y:S01]  /*0310*/  NOP ;  /* 0x0000000000007918 */ /* 0x000fe20000000000 */
.L_x_0:
[----:B------:R-:W2:Y:S08]  /*0320*/  S2UR UR9, SR_CgaCtaId ;  /* 0x00000000000979c3 */ /* 0x000eb00000008800 */
[----:B------:R-:W-:Y:S01]  /*0330*/  BAR.SYNC.DEFER_BLOCKING 0x0 ;  /* 0x0000000000007b1d */ /* 0x000fe20000010000 */
[----:B------:R-:W-:Y:S02]  /*0340*/  SHF.R.U32.HI R29, RZ, 0x5, R24 ;  /* 0x00000005ff1d7819 */ /* 0x000fe40000011618 */
[----:B------:R-:W-:-:S02]  /*0350*/  LOP3.LUT R25, R24, 0xe0, RZ, 0xc0, !PT ;  /* 0x000000e018197812 */ /* 0x000fc400078ec0ff */
[----:B-1----:R-:W-:Y:S01]  /*0360*/  LOP3.LUT R0, R24, 0x1f, RZ, 0xc0, !PT ;  /* 0x0000001f18007812 */ /* 0x002fe200078ec0ff */
[----:B------:R-:W-:Y:S01]  /*0370*/  UMOV UR4, 0x400 ;  /* 0x0000040000047882 */ /* 0x000fe20000000000 */
[----:B------:R-:W1:Y:S01]  /*0380*/  LDCU.128 UR16, c[0x0][0x380] ;  /* 0x00007000ff1077ac */ /* 0x000e620008000c00 */
[----:B------:R-:W-:Y:S01]  /*0390*/  SGXT.U32 R29, R29, 0x3 ;  /* 0x000000031d1d781a */ /* 0x000fe20000000000 */
[----:B------:R-:W3:Y:S01]  /*03a0*/  LDC.64 R14, c[0x0][0x388] ;  /* 0x0000e200ff0e7b82 */ /* 0x000ee20000000a00 */
[----:B------:R-:W-:Y:S01]  /*03b0*/  IMAD.SHL.U32 R3, R25, 0x2, RZ ;  /* 0x0000000219037824 */ /* 0x000fe200078e00ff */
[----:B------:R-:W4:Y:S01]  /*03c0*/  LDCU.64 UR12, c[0x0][0x358] ;  /* 0x00006b00ff0c77ac */ /* 0x000f220008000a00 */
[----:B--2---:R-:W-:Y:S01]  /*03d0*/  ULEA UR10, UR9, UR4, 0x18 ;  /* 0x00000004090a7291 */ /* 0x004fe2000f8ec0ff */
[----:B-1----:R-:W-:Y:S02]  /*03e0*/  IADD3 R8, P0, P2, R0, UR16, R25 ;  /* 0x0000001000087c10 */ /* 0x002fe4000fa1e019 */
[----:B------:R-:W-:-:S02]  /*03f0*/  LOP3.LUT R21, R29, 0x18, RZ, 0xfc, !PT ;  /* 0x000000181d157812 */ /* 0x000fc400078efcff */
[----:B------:R-:W-:Y:S02]  /*0400*/  IADD3.X R9, PT, PT, RZ, UR17, RZ, P0, P2 ;  /* 0x00000011ff097c10 */ /* 0x000fe400087e44ff */
[C---:B------:R-:W-:Y:S02]  /*0410*/  LOP3.LUT R20, R29.reuse, 0x10, RZ, 0xfc, !PT ;  /* 0x000000101d147812 */ /* 0x040fe400078efcff */
[----:B------:R-:W1:Y:S01]  /*0420*/  LDS R30, [UR10] ;  /* 0x0000000aff1e7984 */ /* 0x000e620008000800 */
[----:B------:R-:W-:Y:S01]  /*0430*/  LOP3.LUT R2, R29, 0x8, RZ, 0xfc, !PT ;  /* 0x000000081d027812 */ /* 0x000fe200078efcff */
[----:B------:R-:W-:Y:S01]  /*0440*/  BAR.SYNC.DEFER_BLOCKING 0x0 ;  /* 0x0000000000007b1d */ /* 0x000fe20000010000 */
[----:B------:R-:W-:Y:S02]  /*0450*/  LEA R37, P0, R21, UR16, 0x5 ;  /* 0x0000001015257c11 */ /* 0x000fe4000f8028ff */
[----:B------:R-:W-:Y:S02]  /*0460*/  IADD3 R6, P3, P4, R0, UR18, R3 ;  /* 0x0000001200067c10 */ /* 0x000fe4000fc7e003 */
[----:B------:R-:W-:-:S02]  /*0470*/  LEA R19, P6, R20, UR16, 0x5 ;  /* 0x0000001014137c11 */ /* 0x000fc4000f8c28ff */
[----:B------:R-:W-:Y:S02]  /*0480*/  LOP3.LUT R23, R29, 0x28, RZ, 0xfc, !PT ;  /* 0x000000281d177812 */ /* 0x000fe400078efcff */
[----:B------:R-:W-:Y:S02]  /*0490*/  LEA.HI.X R10, R21, UR17, RZ, 0x5, P0 ;  /* 0x00000011150a7c11 */ /* 0x000fe400080f2cff */
[----:B------:R-:W-:Y:S02]  /*04a0*/  IADD3.X R7, PT, PT, RZ, UR19, RZ, P3, P4 ;  /* 0x00000013ff077c10 */ /* 0x000fe40009fe84ff */
[----:B------:R-:W-:Y:S02]  /*04b0*/  LEA.HI.X R17, R20, UR17, RZ, 0x5, P6 ;  /* 0x0000001114117c11 */ /* 0x000fe4000b0f2cff */
[----:B------:R-:W-:Y:S02]  /*04c0*/  IADD3 R18, P0, PT, R0, R19, RZ ;  /* 0x0000001300127210 */ /* 0x000fe40007f1e0ff */
[----:B------:R-:W-:-:S02]  /*04d0*/  LOP3.LUT R22, R29, 0x20, RZ, 0xfc, !PT ;  /* 0x000000201d167812 */ /* 0x000fc400078efcff */
[----:B------:R-:W-:Y:S01]  /*04e0*/  LEA R33, P3, R23, UR16, 0x5 ;  /* 0x0000001017217c11 */ /* 0x000fe2000f8628ff */
[----:B----4-:R2:W5:Y:S01]  /*04f0*/  LDG.E.U8 R4, desc[UR12][R8.64] ;  /* 0x0000000c08047981 */ /* 0x010562000c1e1100 */
[----:B------:R-:W-:Y:S01]  /*0500*/  LOP3.LUT R28, R29, 0x30, RZ, 0xfc, !PT ;  /* 0x000000301d1c7812 */ /* 0x000fe200078efcff */
[----:B------:R-:W-:Y:S02]  /*0510*/  IMAD.X R19, RZ, RZ, R17, P0 ;  /* 0x000000ffff137224 */ /* 0x000fe400000e0611 */
[----:B------:R-:W5:Y:S04]  /*0520*/  LDG.E.U8 R5, desc[UR12][R6.64] ;  /* 0x0000000c06057981 */ /* 0x000f68000c1e1100 */
[----:B------:R4:W5:Y:S01]  /*0530*/  LDG.E.U8 R16, desc[UR12][R6.64+0x20] ;  /* 0x0000200c06107981 */ /* 0x000962000c1e1100 */
[----:B------:R-:W-:-:S02]  /*0540*/  LEA R35, P2, R22, UR16, 0x5 ;  /* 0x0000001016237c11 */ /* 0x000fc4000f8428ff */
[----:B--2---:R-:W-:Y:S01]  /*0550*/  LEA R9, P5, R2, UR16, 0x5 ;  /* 0x0000001002097c11 */ /* 0x004fe2000f8a28ff */
[----:B------:R-:W5:Y:S01]  /*0560*/  LDG.E.U8 R18, desc[UR12][R18.64] ;  /* 0x0000000c12127981 */ /* 0x000f62000c1e1100 */
[----:B------:R-:W-:Y:S02]  /*0570*/  IADD3 R32, P0, PT, R0, R33, RZ ;  /* 0x0000002100207210 */ /* 0x000fe40007f1e0ff */
[----:B------:R-:W-:Y:S02]  /*0580*/  LEA.HI.X R11, R2, UR17, RZ, 0x5, P5 ;  /* 0x00000011020b7c11 */ /* 0x000fe4000a8f2cff */
[----:B------:R-:W-:Y:S02]  /*0590*/  IADD3 R8, P6, PT, R0, R9, RZ ;  /* 0x0000000900087210 */ /* 0x000fe40007fde0ff */
[----:B----4-:R-:W-:Y:S02]  /*05a0*/  LEA.HI.X R6, R23, UR17, RZ, 0x5, P3 ;  /* 0x0000001117067c11 */ /* 0x010fe400098f2cff */
[----:B------:R-:W-:Y:S01]  /*05b0*/  LEA R27, P4, R28, UR16, 0x5 ;  /* 0x000000101c1b7c11 */ /* 0x000fe2000f8828ff */
[----:B------:R-:W-:Y:S01]  /*05c0*/  IMAD.X R9, RZ, RZ, R11, P6 ;  /* 0x000000ffff097224 */ /* 0x000fe200030e060b */
[----:B------:R-:W-:Y:S01]  /*05d0*/  LOP3.LUT R29, R29, 0x38, RZ, 0xfc, !PT ;  /* 0x000000381d1d7812 */ /* 0x000fe200078efcff */
[----:B------:R-:W-:Y:S01]  /*05e0*/  IMAD.X R33, RZ, RZ, R6, P0 ;  /* 0x000000ffff217224 */ /* 0x000fe200000e0606 */
[----:B------:R-:W-:-:S02]  /*05f0*/  LEA.HI.X R12, R22, UR17, RZ, 0x5, P2 ;  /* 0x00000011160c7c11 */ /* 0x000fc400090f2cff */
[----:B------:R-:W-:Y:S01]  /*0600*/  IADD3 R36, P2, PT, R0, R37, RZ ;  /* 0x0000002500247210 */ /* 0x000fe20007f5e0ff */
[----:B------:R3:W5:Y:S01]  /*0610*/  LDG.E.U8 R17, desc[UR12][R8.64] ;  /* 0x0000000c08117981 */ /* 0x000762000c1e1100 */
[----:B------:R-:W-:Y:S02]  /*0620*/  LEA.HI.X R7, R28, UR17, RZ, 0x5, P4 ;  /* 0x000000111c077c11 */ /* 0x000fe4000a0f2cff */
[C---:B------:R-:W-:Y:S02]  /*0630*/  IADD3 R34, P3, PT, R0.reuse, R35, RZ ;  /* 0x0000002300227210 */ /* 0x040fe40007f7e0ff */
[----:B------:R-:W-:Y:S02]  /*0640*/  IADD3 R6, P0, PT, R0, R27, RZ ;  /* 0x0000001b00067210 */ /* 0x000fe40007f1e0ff */
[----:B------:R-:W-:Y:S01]  /*0650*/  LEA R13, P5, R29, UR16, 0x5 ;  /* 0x000000101d0d7c11 */ /* 0x000fe2000f8a28ff */
[----:B---3--:R-:W-:-:S03]  /*0660*/  IMAD.WIDE.U32 R8, R2, 0x40, R14 ;  /* 0x0000004002087825 */ /* 0x008fc600078e000e */
[----:B------:R-:W-:Y:S01]  /*0670*/  LEA.HI.X R11, R29, UR17, RZ, 0x5, P5 ;  /* 0x000000111d0b7c11 */ /* 0x000fe2000a8f2cff */
[----:B------:R-:W5:Y:S01]  /*0680*/  LDG.E.U8 R27, desc[UR12][R32.64] ;  /* 0x0000000c201b7981 */ /* 0x000f62000c1e1100 */
[----:B------:R-:W-:Y:S01]  /*0690*/  IMAD.X R37, RZ, RZ, R10, P2 ;  /* 0x000000ffff257224 */ /* 0x000fe200010e060a */
[C---:B------:R-:W-:Y:S01]  /*06a0*/  IADD3 R10, P2, PT, R0.reuse, R13, RZ ;  /* 0x0000000d000a7210 */ /* 0x040fe20007f5e0ff */
[----:B------:R-:W-:Y:S02]  /*06b0*/  IMAD.X R35, RZ, RZ, R12, P3 ;  /* 0x000000ffff237224 */ /* 0x000fe400018e060c */
[----:B------:R-:W-:Y:S01]  /*06c0*/  IMAD.X R7, RZ, RZ, R7, P0 ;  /* 0x000000ffff077224 */ /* 0x000fe200000e0607 */
[----:B------:R-:W-:Y:S01]  /*06d0*/  IADD3 R8, P0, PT, R0, R8, RZ ;  /* 0x0000000800087210 */ /* 0x000fe20007f1e0ff */
[--C-:B------:R-:W-:Y:S01]  /*06e0*/  IMAD.WIDE.U32 R12, R20, 0x40, R14.reuse ;  /* 0x00000040140c7825 */ /* 0x100fe200078e000e */
[----:B------:R2:W5:Y:S03]  /*06f0*/  LDG.E.U8 R19, desc[UR12][R36.64] ;  /* 0x0000000c24137981 */ /* 0x000566000c1e1100 */
[----:B------:R-:W-:Y:S01]  /*0700*/  IMAD.WIDE.U32 R14, R21, 0x40, R14 ;  /* 0x00000040150e7825 */ /* 0x000fe200078e000e */
[----:B------:R-:W5:Y:S03]  /*0710*/  LDG.E.U8 R26, desc[UR12][R34.64] ;  /* 0x0000000c221a7981 */ /* 0x000f66000c1e1100 */
[----:B------:R-:W-:Y:S01]  /*0720*/  IMAD.X R11, RZ, RZ, R11, P2 ;  /* 0x000000ffff0b7224 */ /* 0x000fe200010e060b */
[C---:B------:R-:W-:Y:S01]  /*0730*/  IADD3 R14, P2, PT, R0.reuse, R14, RZ ;  /* 0x0000000e000e7210 */ /* 0x040fe20007f5e0ff */
[----:B------:R-:W-:Y:S01]  /*0740*/  IMAD.X R9, RZ, RZ, R9, P0 ;  /* 0x000000ffff097224 */ /* 0x000fe200000e0609 */
[----:B------:R-:W-:Y:S01]  /*0750*/  IADD3 R12, P0, PT, R0, R12, RZ ;  /* 0x0000000c000c7210 */ /* 0x000fe20007f1e0ff */
[----:B------:R-:W5:Y:S01]  /*0760*/  LDG.E.U8 R6, desc[UR12][R6.64] ;  /* 0x0000000c06067981 */ /* 0x000f62000c1e1100 */
[----:B--2---:R-:W-:Y:S01]  /*0770*/  SHF.R.S32.HI R36, RZ, 0x7, R24 ;  /* 0x00000007ff247819 */ /* 0x004fe20000011418 */
[----:B------:R-:W-:-:S02]  /*0780*/  IMAD.X R15, RZ, RZ, R15, P2 ;  /* 0x000000ffff0f7224 */ /* 0x000fc400010e060f */
[----:B------:R2:W5:Y:S01]  /*0790*/  LDG.E.U8 R10, desc[UR12][R10.64] ;  /* 0x0000000c0a0a7981 */ /* 0x000562000c1e1100 */
[----:B------:R-:W-:Y:S01]  /*07a0*/  IMAD.X R13, RZ, RZ, R13, P0 ;  /* 0x000000ffff0d7224 */ /* 0x000fe200000e060d */
[----:B------:R-:W-:Y:S02]  /*07b0*/  SHF.R.U32.HI R37, RZ, 0x5, R24 ;  /* 0x00000005ff257819 */ /* 0x000fe40000011618 */
[----:B------:R-:W5:Y:S01]  /*07c0*/  LDG.E.U8 R31, desc[UR12][R8.64] ;  /* 0x0000000c081f7981 */ /* 0x000f62000c1e1100 */
[----:B-1----:R-:W-:-:S03]  /*07d0*/  R2UR UR11, R30 ;  /* 0x000000001e0b72ca */ /* 0x002fc600000e0000 */
[----:B------:R1:W5:Y:S01]  /*07e0*/  LDG.E.U8 R33, desc[UR12][R8.64+0x20] ;  /* 0x0000200c08217981 */ /* 0x000362000c1e1100 */
[----:B--2---:R-:W-:-:S03]  /*07f0*/  SGXT R11, R36, 0x1 ;  /* 0x00000001240b781a */ /* 0x004fc60000000200 */
[----:B------:R2:W5:Y:S01]  /*0800*/  LDG.E.U8 R32, desc[UR12][R12.64] ;  /* 0x0000000c0c207981 */ /* 0x000562000c1e1100 */
[----:B------:R-:W-:Y:S02]  /*0810*/  R2UR UR8, R37 ;  /* 0x00000000250872ca */ /* 0x000fe400000e0000 */
[----:B------:R-:W-:Y:S01]  /*0820*/  LOP3.LUT R11, R11, 0x90, RZ, 0xc0, !PT ;  /* 0x000000900b0b7812 */ /* 0x000fe200078ec0ff */
[----:B------:R2:W5:Y:S01]  /*0830*/  LDG.E.U8 R34, desc[UR12][R12.64+0x20] ;  /* 0x0000200c0c227981 */ /* 0x000562000c1e1100 */
[--C-:B-1----:R-:W-:Y:S02]  /*0840*/  SHF.R.U32.HI R8, RZ, 0x2, R24.reuse ;  /* 0x00000002ff087819 */ /* 0x102fe40000011618 */
[----:B------:R-:W-:Y:S01]  /*0850*/  LOP3.LUT R9, R3, 0x1f, R24, 0xf8, !PT ;  /* 0x0000001f03097812 */ /* 0x000fe200078ef818 */
[----:B------:R2:W5:Y:S01]  /*0860*/  LDG.E.U8 R7, desc[UR12][R14.64] ;  /* 0x0000000c0e077981 */ /* 0x000562000c1e1100 */
[----:B------:R-:W-:-:S03]  /*0870*/  LOP3.LUT P2, RZ, R24, 0xff, RZ, 0xc0, !PT ;  /* 0x000000ff18ff7812 */ /* 0x000fc6000784c0ff */
[----:B------:R2:W5:Y:S01]  /*0880*/  LDG.E.U8 R35, desc[UR12][R14.64+0x20] ;  /* 0x0000200c0e237981 */ /* 0x000562000c1e1100 */
[----:B------:R-:W-:Y:S02]  /*0890*/  LOP3.LUT R8, R9, 0x30, R8, 0x78, !PT ;  /* 0x0000003009087812 */ /* 0x000fe400078e7808 */
[----:B------:R-:W-:Y:S01]  /*08a0*/  LOP3.LUT R11, R11, 0x7f, R24, 0x78, !PT ;  /* 0x0000007f0b0b7812 */ /* 0x000fe200078e7818 */
[----:B------:R-:W-:Y:S06]  /*08b0*/  @P1 BRA `(.L_x_5) ;  /* 0x0000000000181947 */ /* 0x000fec0003800000 */
[----:B------:R-:W-:Y:S01]  /*08c0*/  ELECT P0, URZ, PT ;  /* 0x0000000000ff782f */ /* 0x000fe20003800000 */
[----:B------:R-:W-:Y:S01]  /*08d0*/  IMAD.MOV.U32 R9, RZ, RZ, 0x1 ;  /* 0x00000001ff097424 */ /* 0x000fe200078e00ff */
[----:B------:R-:W-:Y:S01]  /*08e0*/  UMOV UR4, 0x40 ;  /* 0x0000004000047882 */ /* 0x000fe20000000000 */
[----:B------:R-:W-:Y:S01]  /*08f0*/  UVIRTCOUNT.DEALLOC.SMPOOL 0x80 ;  /* 0x000000800000784c */ /* 0x000fe20000000000 */
[----:B------:R-:W-:-:S09]  /*0900*/  ULEA UR4, UR9, UR4, 0x18 ;  /* 0x0000000409047291 */ /* 0x000fd2000f8ec0ff */
[----:B------:R1:W-:Y:S03]  /*0910*/  @P0 STS.U8 [UR4], R9 ;  /* 0x00000009ff000988 */ /* 0x0003e60008000004 */
.L_x_5:
[----:B------:R-:W-:Y:S01]  /*0920*/  VOTEU.ALL UP0, P2 ;  /* 0x0000000000ff7886 */ /* 0x000fe20001000000 */
[----:B------:R-:W-:Y:S01]  /*0930*/  UMOV UR4, 0x1 ;  /* 0x0000000100047882 */ /* 0x000fe20000000000 */
[----:B-1----:R-:W-:Y:S01]  /*0940*/  LOP3.LUT R9, R8, 0x20, RZ, 0x3c, !PT ;  /* 0x0000002008097812 */ /* 0x002fe200078e3cff */
[----:B------:R-:W-:Y:S01]  /*0950*/  VOTEU.ALL UP1, P2 ;  /* 0x0000000000ff7886 */ /* 0x000fe20001020000 */
[----:B-----5:R-:W-:Y:S01]  /*0960*/  STS.U8 [R11+UR10+0x100], R17 ;  /* 0x000100110b007988 */ /* 0x020fe2000800000a */
[----:B------:R-:W-:-:S04]  /*0970*/  @!UP0 UIADD3 UR4, UPT, UPT, -UR4, 0x100000, URZ ;  /* 0x0010000004048890 */ /* 0x000fc8000fffe1ff */
[----:B------:R-:W-:Y:S02]  /*0980*/  @!UP0 USHF.L.U32 UR5, UR4, 0xb, URZ ;  /* 0x0000000b04058899 */ /* 0x000fe400080006ff */
[----:B------:R-:W-:Y:S02]  /*0990*/  @!UP0 USHF.L.U32 UR4, UR4, 0x1, URZ ;  /* 0x0000000104048899 */ /* 0x000fe400080006ff */
[----:B------:R-:W-:Y:S01]  /*09a0*/  UISETP.NE.U32.AND UP0, UPT, UR8, URZ, UPT ;  /* 0x000000ff0800728c */ /* 0x000fe2000bf05070 */
[----:B------:R-:W-:Y:S04]  /*09b0*/  STS.U8 [R11+UR10+0x200], R18 ;  /* 0x000200120b007988 */ /* 0x000fe8000800000a */
[----:B------:R-:W-:Y:S04]  /*09c0*/  STS.U8 [R11+UR10+0x300], R19 ;  /* 0x000300130b007988 */ /* 0x000fe8000800000a */
[----:B------:R-:W-:Y:S04]  /*09d0*/  STS.U8 [R11+UR10+0x400], R26 ;  /* 0x0004001a0b007988 */ /* 0x000fe8000800000a */
[----:B------:R-:W-:Y:S04]  /*09e0*/  STS.U8 [R11+UR10+0x500], R27 ;  /* 0x0005001b0b007988 */ /* 0x000fe8000800000a */
[----:B------:R-:W-:Y:S04]  /*09f0*/  STS.U8 [R11+UR10+0x600], R6 ;  /* 0x000600060b007988 */ /* 0x000fe8000800000a */
[----:B------:R-:W-:Y:S04]  /*0a00*/  STS.U8 [R11+UR10+0x700], R10 ;  /* 0x0007000a0b007988 */ /* 0x000fe8000800000a */
[----:B------:R1:W-:Y:S04]  /*0a10*/  STS.U8 [R11+UR10], R4 ;  /* 0x000000040b007988 */ /* 0x0003e8000800000a */
[----:B------:R3:W-:Y:S04]  /*0a20*/  STS.U8 [R8+UR10+0xa00], R31 ;  /* 0x000a001f08007988 */ /* 0x0007e8000800000a */
[----:B------:R3:W-:Y:S01]  /*0a30*/  STS.U8 [R8+UR10+0xc00], R32 ;  /* 0x000c002008007988 */ /* 0x0007e2000800000a */
[----:B-1----:R-:W-:-:S03]  /*0a40*/  LOP3.LUT R4, R24, 0xff, RZ, 0xc0, !PT ;  /* 0x000000ff18047812 */ /* 0x002fc600078ec0ff */
[----:B------:R3:W-:Y:S04]  /*0a50*/  STS.U8 [R8+UR10+0x800], R5 ;  /* 0x0008000508007988 */ /* 0x0007e8000800000a */
[----:B------:R3:W-:Y:S04]  /*0a60*/  STS.U8 [R8+UR10+0xe00], R7 ;  /* 0x000e000708007988 */ /* 0x0007e8000800000a */
[----:B------:R3:W-:Y:S04]  /*0a70*/  STS.U8 [R9+UR10+0x800], R16 ;  /* 0x0008001009007988 */ /* 0x0007e8000800000a */
[----:B------:R3:W-:Y:S04]  /*0a80*/  STS.U8 [R9+UR10+0xa00], R33 ;  /* 0x000a002109007988 */ /* 0x0007e8000800000a */
[----:B------:R3:W-:Y:S04]  /*0a90*/  STS.U8 [R9+UR10+0xc00], R34 ;  /* 0x000c002209007988 */ /* 0x0007e8000800000a */
[----:B------:R3:W-:Y:S01]  /*0aa0*/  STS.U8 [R9+UR10+0xe00], R35 ;  /* 0x000e002309007988 */ /* 0x0007e2000800000a */
[----:B------:R1:W-:Y:S06]  /*0ab0*/  MEMBAR.ALL.CTA ;  /* 0x0000000000007992 */ /* 0x0003ec0000008000 */
[----:B-1----:R-:W-:Y:S04]  /*0ac0*/  FENCE.VIEW.ASYNC.S ;  /* 0x00000000000073c6 */ /* 0x002fe80000000000 */
[----:B------:R-:W1:Y:S02]  /*0ad0*/  FENCE.VIEW.ASYNC.S ;  /* 0x00000000000073c6 */ /* 0x000e640000000000 */
[----:B-1----:R3:W1:Y:S02]  /*0ae0*/  @!UP1 SYNCS.EXCH.64 URZ, [UR10+0x1000], UR4 ;  /* 0x001000040aff95b2 */ /* 0x0026640008000100 */
[----:B-1----:R-:W-:Y:S06]  /*0af0*/  BAR.SYNC.DEFER_BLOCKING 0x0 ;  /* 0x0000000000007b1d */ /* 0x002fec0000010000 */
[----:B---3--:R-:W-:Y:S05]  /*0b00*/  BRA.U UP0, `(.L_x_6) ;  /* 0x00000001002c7547 */ /* 0x008fea000b800000 */
[----:B------:R-:W-:Y:S02]  /*0b10*/  UIADD3 UR4, UPT, UPT, UR10, 0x800, URZ ;  /* 0x000008000a047890 */ /* 0x000fe4000fffe0ff */
[----:B------:R-:W-:Y:S02]  /*0b20*/  USHF.R.U32.HI UR5, URZ, 0x4, UR10 ;  /* 0x00000004ff057899 */ /* 0x000fe4000801160a */
[----:B------:R-:W-:Y:S02]  /*0b30*/  USHF.R.U32.HI UR6, URZ, 0x4, UR4 ;  /* 0x00000004ff067899 */ /* 0x000fe40008011604 */
[----:B------:R-:W-:Y:S02]  /*0b40*/  USGXT.U32 UR4, UR5, 0xe ;  /* 0x0000000e0504789a */ /* 0x000fe40008000000 */
[----:B------:R-:W-:Y:S01]  /*0b50*/  USGXT.U32 UR6, UR6, 0xe ;  /* 0x0000000e0606789a */ /* 0x000fe20008000000 */
[----:B------:R-:W-:Y:S01]  /*0b60*/  UMOV UR14, 0x0 ;  /* 0x00000000000e7882 */ /* 0x000fe20000000000 */
[----:B------:R-:W-:Y:S01]  /*0b70*/  UMOV UR15, 0x4110010 ;  /* 0x04110010000f7882 */ /* 0x000fe20000000000 */
[----:B------:R-:W-:Y:S01]  /*0b80*/  UMOV UR5, 0xc0004010 ;  /* 0xc000401000057882 */ /* 0x000fe20000000000 */
[----:B------:R-:W-:-:S05]  /*0b90*/  UMOV UR7, 0x80004020 ;  /* 0x8000402000077882 */ /* 0x000fca0000000000 */
[----:B------:R1:W-:Y:S01]  /*0ba0*/  UTCQMMA gdesc[UR4], gdesc[UR6], tmem[UR11], tmem[UR14], idesc[UR15], !UPT ;  /* 0x00ff0e06040075ea */ /* 0x0003e2000f80030b */
[----:B------:R-:W-:Y:S02]  /*0bb0*/  NOP ;  /* 0x0000000000007918 */ /* 0x000fe40000000000 */
.L_x_6:
[----:B------:R-:W-:Y:S01]  /*0bc0*/  ELECT P0, URZ, PT ;  /* 0x0000000000ff782f */ /* 0x000fe20003800000 */
[----:B-1----:R-:W-:-:S03]  /*0bd0*/  UIADD3 UR4, UPT, UPT, UR10, 0x1000, URZ ;  /* 0x000010000a047890 */ /* 0x002fc6000fffe0ff */
[----:B------:R-:W-:Y:S01]  /*0be0*/  ISETP.LT.U32.AND P0, PT, R4, 0x20, P0 ;  /* 0x000000200400780c */ /* 0x000fe20000701070 */
[----:B------:R-:W-:-:S12]  /*0bf0*/  UMOV UR5, URZ ;  /* 0x000000ff00057c82 */ /* 0x000fd80008000000 */
[----:B------:R-:W-:Y:S01]  /*0c00*/  VOTEU.ANY UP0, P0 ;  /* 0x0000000000ff7886 */ /* 0x000fe20000000100 */
[----:B------:R-:W-:-:S04]  /*0c10*/  VOTEU.ANY UP1, P0 ;  /* 0x0000000000ff7886 */ /* 0x000fc80000020100 */
[----:B------:R-:W-:Y:S01]  /*0c20*/  @UP0 UMOV UR6, UR4 ;  /* 0x0000000400060c82 */ /* 0x000fe20008000000 */
[----:B------:R-:W-:Y:S01]  /*0c30*/  USHF.L.U32 UR4, UR8, 0x15, URZ ;  /* 0x0000001508047899 */ /* 0x000fe200080006ff */
[----:B------:R1:W-:Y:S01]  /*0c40*/  @UP1 UTCBAR [UR6], URZ ;  /* 0x000000ff060013e9 */ /* 0x0003e200080000ff */
[----:B------:R-:W-:Y:S01]  /*0c50*/  BAR.SYNC.DEFER_BLOCKING 0x0 ;  /* 0x0000000000007b1d */ /* 0x000fe20000010000 */
[----:B------:R-:W-:Y:S02]  /*0c60*/  USHF.L.U32 UR5, UR8, 0x3, URZ ;  /* 0x0000000308057899 */ /* 0x000fe400080006ff */
[----:B------:R-:W-:Y:S02]  /*0c70*/  ULOP3.LUT UR4, UR4, 0x600000, URZ, 0xc0, !UPT ;  /* 0x0060000004047892 */ /* 0x000fe4000f8ec0ff */
[----:B------:R-:W-:-:S04]  /*0c80*/  ULOP3.LUT UR5, UR5, 0x20, URZ, 0xc0, !UPT ;  /* 0x0000002005057892 */ /* 0x000fc8000f8ec0ff */
[----:B------:R-:W-:Y:S01]  /*0c90*/  UIADD3 UR4, UPT, UPT, UR5, UR4, UR11 ;  /* 0x0000000405047290 */ /* 0x000fe2000fffe00b */
[----:B------:R-:W3:Y:S02]  /*0ca0*/  SYNCS.PHASECHK.TRANS64.TRYWAIT P0, [UR10+0x1000], RZ ;  /* 0x001000ffff0075a7 */ /* 0x000ee4000800110a */
[----:B-1-3--:R-:W-:Y:S09]  /*0cb0*/  @!P0 BRA `(.L_x_7) ;  /* 0x0000000800048947 */ /* 0x00aff20003800000 */
.L_x_11:
[----:B------:R-:W-:Y:S01]  /*0cc0*/  BAR.SYNC.DEFER_BLOCKING 0x0 ;  /* 0x0000000000007b1d */ /* 0x000fe20000010000 */
[C---:B------:R-:W-:Y:S01]  /*0cd0*/  IMAD.SHL.U32 R27, R24.reuse, 0x10, RZ ;  /* 0x00000010181b7824 */ /* 0x040fe200078e00ff */
[C---:B------:R-:W-:Y:S01]  /*0ce0*/  LOP3.LUT R26, R24.reuse, 0x7, RZ, 0xc0, !PT ;  /* 0x00000007181a7812 */ /* 0x040fe200078ec0ff */
[C---:B------:R-:W-:Y:S01]  /*0cf0*/  IMAD.SHL.U32 R31, R24.reuse, 0x80, RZ ;  /* 0x00000080181f7824 */ /* 0x040fe200078e00ff */
[----:B------:R-:W-:Y:S01]  /*0d00*/  LOP3.LUT R24, R24, 0x10, RZ, 0xc0, !PT ;  /* 0x0000001018187812 */ /* 0x000fe200078ec0ff */
[----:B------:R-:W-:Y:S01]  /*0d10*/  IMAD.SHL.U32 R0, R0, 0x4, RZ ;  /* 0x0000000400007824 */ /* 0x000fe200078e00ff */
[----:B------:R-:W-:Y:S01]  /*0d20*/  LOP3.LUT R30, R27, 0xf0, RZ, 0xc0, !PT ;  /* 0x000000f01b1e7812 */ /* 0x000fe200078ec0ff */
[----:B------:R-:W-:Y:S01]  /*0d30*/  IMAD R32, R25, 0x4, R26 ;  /* 0x0000000419207824 */ /* 0x000fe200078e021a */
[----:B--2---:R-:W-:Y:S01]  /*0d40*/  LDTM.16dp32bit_t0_t15.x16 R4, tmem[UR4] ;  /* 0x00000004000479ee */ /* 0x004fe20008a00000 */
[----:B------:R-:W1:Y:S01]  /*0d50*/  LDTM.16dp32bit_t16_t31.x16 R4, tmem[UR4+0x10] ;  /* 0x00001004000479ee */ /* 0x000e620008a20000 */
[----:B------:R-:W-:Y:S01]  /*0d60*/  IMAD.SHL.U32 R27, R24, 0x4, RZ ;  /* 0x00000004181b7824 */ /* 0x000fe200078e00ff */
[----:B------:R-:W-:Y:S01]  /*0d70*/  LOP3.LUT R31, R31, 0x400, RZ, 0xc0, !PT ;  /* 0x000004001f1f7812 */ /* 0x000fe200078ec0ff */
[----:B------:R-:W-:Y:S01]  /*0d80*/  IMAD R30, R25, 0x8, R30 ;  /* 0x00000008191e7824 */ /* 0x000fe200078e021e */
[----:B------:R-:W-:Y:S01]  /*0d90*/  SHF.R.U32.HI R25, RZ, 0x1, R25 ;  /* 0x00000001ff197819 */ /* 0x000fe20000011619 */
[----:B------:R-:W-:Y:S01]  /*0da0*/  IMAD.SHL.U32 R32, R32, 0x10, RZ ;  /* 0x0000001020207824 */ /* 0x000fe200078e00ff */
[----:B------:R-:W2:Y:S01]  /*0db0*/  LDCU.64 UR4, c[0x0][0x390] ;  /* 0x00007200ff0477ac */ /* 0x000ea20008000a00 */
[----:B------:R-:W-:Y:S01]  /*0dc0*/  VIADD R31, R31, UR10 ;  /* 0x0000000a1f1f7c36 */ /* 0x000fe20008000000 */
[----:B------:R-:W-:-:S02]  /*0dd0*/  LOP3.LUT R27, R30, R27, RZ, 0x3c, !PT ;  /* 0x0000001b1e1b7212 */ /* 0x000fc400078e3cff */
[----:B------:R-:W-:Y:S01]  /*0de0*/  LOP3.LUT R32, R32, R25, RZ, 0x3c, !PT ;  /* 0x0000001920207212 */ /* 0x000fe200078e3cff */
[----:B------:R-:W-:Y:S02]  /*0df0*/  IMAD R35, R24, 0x8, R31 ;  /* 0x0000000818237824 */ /* 0x000fe400078e021f */
[----:B------:R-:W-:Y:S01]  /*0e00*/  IMAD R33, R26, 0x800, R27 ;  /* 0x000008001a217824 */ /* 0x000fe200078e021b */
[----:B------:R-:W3:Y:S01]  /*0e10*/  LDC.64 R30, c[0x0][0x390] ;  /* 0x0000e400ff1e7b82 */ /* 0x000ee20000000a00 */
[----:B------:R-:W-:-:S03]  /*0e20*/  IMAD.IADD R32, R32, 0x1, R35 ;  /* 0x0000000120207824 */ /* 0x000fc600078e0223 */
[C---:B------:R-:W-:Y:S02]  /*0e30*/  LOP3.LUT R24, R33.reuse, 0x10, RZ, 0x3c, !PT ;  /* 0x0000001021187812 */ /* 0x040fe400078e3cff */
[----:B------:R-:W-:Y:S01]  /*0e40*/  LOP3.LUT R25, R33, 0x20, RZ, 0x3c, !PT ;  /* 0x0000002021197812 */ /* 0x000fe200078e3cff */
[----:B------:R-:W1:Y:S01]  /*0e50*/  @!P2 SYNCS.CCTL.IV [UR10+0x1000] ;  /* 0x00100000ff00a9b1 */ /* 0x000e62000800000a */
[----:B------:R-:W-:Y:S01]  /*0e60*/  NOP ;  /* 0x0000000000007918 */ /* 0x000fe20000000000 */
[----:B-1----:R-:W-:Y:S01]  /*0e70*/  BAR.SYNC.DEFER_BLOCKING 0x0 ;  /* 0x0000000000007b1d */ /* 0x002fe20000010000 */
[----:B---3--:R-:W-:-:S04]  /*0e80*/  IMAD.WIDE.U32 R34, R20, 0x100, R30 ;  /* 0x0000010014227825 */ /* 0x008fc800078e001e */
[----:B------:R-:W-:Y:S01]  /*0e90*/  IMAD.WIDE.U32 R36, R2, 0x100, R30 ;  /* 0x0000010002247825 */ /* 0x000fe200078e001e */
[----:B------:R-:W-:Y:S01]  /*0ea0*/  IADD3 R20, P2, PT, R34, R0, RZ ;  /* 0x0000000022147210 */ /* 0x000fe20007f5e0ff */
[----:B------:R1:W-:Y:S04]  /*0eb0*/  STS.128 [R33+UR10], R4 ;  /* 0x0000000421007988 */ /* 0x0003e80008000c0a */
[----:B------:R-:W-:Y:S04]  /*0ec0*/  STS.128 [R24+UR10], R8 ;  /* 0x0000000818007988 */ /* 0x000fe80008000c0a */
[----:B------:R3:W-:Y:S01]  /*0ed0*/  STS.128 [R25+UR10], R12 ;  /* 0x0000000c19007988 */ /* 0x0007e20008000c0a */
[----:B-1----:R-:W-:-:S05]  /*0ee0*/  LOP3.LUT R33, R33, 0x30, RZ, 0x3c, !PT ;  /* 0x0000003021217812 */ /* 0x002fca00078e3cff */
[----:B------:R1:W-:Y:S01]  /*0ef0*/  STS.128 [R33+UR10], R16 ;  /* 0x0000001021007988 */ /* 0x0003e20008000c0a */
[----:B---3--:R-:W-:Y:S01]  /*0f00*/  IMAD.WIDE.U32 R12, R21, 0x100, R30 ;  /* 0x00000100150c7825 */ /* 0x008fe200078e001e */
[----:B------:R-:W-:Y:S01]  /*0f10*/  BAR.SYNC.DEFER_BLOCKING 0x0 ;  /* 0x0000000000007b1d */ /* 0x000fe20000010000 */
[----:B------:R-:W-:Y:S02]  /*0f20*/  IADD3 R30, P0, PT, R36, R0, RZ ;  /* 0x00000000241e7210 */ /* 0x000fe40007f1e0ff */
[----:B------:R-:W-:Y:S02]  /*0f30*/  IMAD.X R21, RZ, RZ, R35, P2 ;  /* 0x000000ffff157224 */ /* 0x000fe400010e0623 */
[----:B------:R-:W-:Y:S02]  /*0f40*/  IMAD.SHL.U32 R35, R3, 0x4, RZ ;  /* 0x0000000403237824 */ /* 0x000fe400078e00ff */
[----:B------:R-:W-:Y:S01]  /*0f50*/  IMAD.X R31, RZ, RZ, R37, P0 ;  /* 0x000000ffff1f7224 */ /* 0x000fe200000e0625 */
[----:B--2---:R-:W-:Y:S01]  /*0f60*/  LEA R37, P4, R22, UR4, 0x8 ;  /* 0x0000000416257c11 */ /* 0x004fe2000f8840ff */
[----:B------:R-:W-:Y:S01]  /*0f70*/  IMAD.SHL.U32 R3, R23, 0x40, RZ ;  /* 0x0000004017037824 */ /* 0x000fe200078e00ff */
[----:B------:R-:W-:-:S02]  /*0f80*/  IADD3 R34, P0, P2, R0, UR4, R35 ;  /* 0x0000000400227c10 */ /* 0x000fc4000fa1e023 */
[----:B-1----:R-:W-:Y:S01]  /*0f90*/  IADD3 R16, P3, PT, R12, R0, RZ ;  /* 0x000000000c107210 */ /* 0x002fe20007f7e0ff */
[----:B------:R-:W-:Y:S01]  /*0fa0*/  IMAD.SHL.U32 R19, R22, 0x40, RZ ;  /* 0x0000004016137824 */ /* 0x000fe200078e00ff */
[----:B------:R-:W-:Y:S02]  /*0fb0*/  LEA R33, P5, R23, UR4, 0x8 ;  /* 0x0000000417217c11 */ /* 0x000fe4000f8a40ff */
[----:B------:R-:W-:Y:S01]  /*0fc0*/  IADD3.X R35, PT, PT, RZ, UR5, RZ, P0, P2 ;  /* 0x00000005ff237c10 */ /* 0x000fe200087e44ff */
[----:B------:R-:W-:Y:S01]  /*0fd0*/  IMAD.X R17, RZ, RZ, R13, P3 ;  /* 0x000000ffff117224 */ /* 0x000fe200018e060d */
[----:B------:R-:W-:Y:S02]  /*0fe0*/  LEA.HI.X R19, R19, UR5, RZ, 0x2, P4 ;  /* 0x0000000513137c11 */ /* 0x000fe4000a0f14ff */
[C---:B------:R-:W-:Y:S01]  /*0ff0*/  LEA R23, P3, R28.reuse, UR4, 0x8 ;  /* 0x000000041c177c11 */ /* 0x040fe2000f8640ff */
[----:B------:R-:W-:Y:S01]  /*1000*/  IMAD.SHL.U32 R28, R28, 0x40, RZ ;  /* 0x000000401c1c7824 */ /* 0x000fe200078e00ff */
[----:B------:R-:W-:Y:S01]  /*1010*/  LEA.HI.X R3, R3, UR5, RZ, 0x2, P5 ;  /* 0x0000000503037c11 */ /* 0x000fe2000a8f14ff */
[----:B------:R-:W1:Y:S01]  /*1020*/  LDSM.16.M88.4 R24, [R32] ;  /* 0x000000002018783b */ /* 0x000e620000000200 */
[----:B------:R-:W-:-:S02]  /*1030*/  IADD3 R22, P4, PT, R0, R37, RZ ;  /* 0x0000002500167210 */ /* 0x000fc40007f9e0ff */
[C---:B------:R-:W-:Y:S01]  /*1040*/  LEA R37, P5, R29.reuse, UR4, 0x8 ;  /* 0x000000041d257c11 */ /* 0x040fe2000f8a40ff */
[----:B------:R-:W2:Y:S01]  /*1050*/  LDSM.16.M88.4 R4, [R32+0x100] ;  /* 0x000100002004783b */ /* 0x000ea20000000200 */
[----:B------:R-:W-:Y:S01]  /*1060*/  IMAD.SHL.U32 R29, R29, 0x40, RZ ;  /* 0x000000401d1d7824 */ /* 0x000fe200078e00ff */
[C---:B------:R-:W-:Y:S02]  /*1070*/  IADD3 R18, P0, PT, R0.reuse, R33, RZ ;  /* 0x0000002100127210 */ /* 0x040fe40007f1e0ff */
[----:B------:R-:W3:Y:S01]  /*1080*/  LDSM.16.M88.4 R8, [R32+0x200] ;  /* 0x000200002008783b */ /* 0x000ee20000000200 */
[----:B------:R-:W-:Y:S01]  /*1090*/  IADD3 R2, P2, PT, R0, R23, RZ ;  /* 0x0000001700027210 */ /* 0x000fe20007f5e0ff */
[----:B------:R-:W-:Y:S01]  /*10a0*/  IMAD.X R23, RZ, RZ, R19, P4 ;  /* 0x000000ffff177224 */ /* 0x000fe200020e0613 */
[----:B------:R-:W-:Y:S01]  /*10b0*/  LEA.HI.X R28, R28, UR5, RZ, 0x2, P3 ;  /* 0x000000051c1c7c11 */ /* 0x000fe200098f14ff */
[----:B------:R-:W4:Y:S01]  /*10c0*/  LDSM.16.M88.4 R12, [R32+0x300] ;  /* 0x00030000200c783b */ /* 0x000f220000000200 */
[----:B------:R-:W-:Y:S01]  /*10d0*/  IADD3 R36, P6, PT, R0, R37, RZ ;  /* 0x0000002500247210 */ /* 0x000fe20007fde0ff */
[----:B------:R-:W-:Y:S01]  /*10e0*/  IMAD.X R19, RZ, RZ, R3, P0 ;  /* 0x000000ffff137224 */ /* 0x000fe200000e0603 */
[----:B------:R-:W-:Y:S01]  /*10f0*/  LEA.HI.X R29, R29, UR5, RZ, 0x2, P5 ;  /* 0x000000051d1d7c11 */ /* 0x000fe2000a8f14ff */
[----:B------:R-:W-:-:S04]  /*1100*/  IMAD.X R3, RZ, RZ, R28, P2 ;  /* 0x000000ffff037224 */ /* 0x000fc800010e061c */
[----:B------:R-:W-:Y:S01]  /*1110*/  IMAD.X R37, RZ, RZ, R29, P6 ;  /* 0x000000ffff257224 */ /* 0x000fe200030e061d */
[----:B-1----:R1:W-:Y:S04]  /*1120*/  STG.E desc[UR12][R34.64], R24 ;  /* 0x0000001822007986 */ /* 0x0023e8000c10190c */
[----:B------:R1:W-:Y:S04]  /*1130*/  STG.E desc[UR12][R34.64+0x80], R25 ;  /* 0x0000801922007986 */ /* 0x0003e8000c10190c */
[----:B------:R1:W-:Y:S04]  /*1140*/  STG.E desc[UR12][R30.64], R26 ;  /* 0x0000001a1e007986 */ /* 0x0003e8000c10190c */
[----:B------:R1:W-:Y:S04]  /*1150*/  STG.E desc[UR12][R30.64+0x80], R27 ;  /* 0x0000801b1e007986 */ /* 0x0003e8000c10190c */
[----:B--2---:R1:W-:Y:S04]  /*1160*/  STG.E desc[UR12][R20.64], R4 ;  /* 0x0000000414007986 */ /* 0x0043e8000c10190c */
[----:B------:R1:W-:Y:S04]  /*1170*/  STG.E desc[UR12][R20.64+0x80], R5 ;  /* 0x0000800514007986 */ /* 0x0003e8000c10190c */
[----:B------:R1:W-:Y:S04]  /*1180*/  STG.E desc[UR12][R16.64], R6 ;  /* 0x0000000610007986 */ /* 0x0003e8000c10190c */
[----:B------:R1:W-:Y:S04]  /*1190*/  STG.E desc[UR12][R16.64+0x80], R7 ;  /* 0x0000800710007986 */ /* 0x0003e8000c10190c */
[----:B---3--:R1:W-:Y:S04]  /*11a0*/  STG.E desc[UR12][R22.64], R8 ;  /* 0x0000000816007986 */ /* 0x0083e8000c10190c */
[----:B------:R1:W-:Y:S04]  /*11b0*/  STG.E desc[UR12][R22.64+0x80], R9 ;  /* 0x0000800916007986 */ /* 0x0003e8000c10190c */
[----:B------:R1:W-:Y:S04]  /*11c0*/  STG.E desc[UR12][R18.64], R10 ;  /* 0x0000000a12007986 */ /* 0x0003e8000c10190c */
[----:B------:R1:W-:Y:S04]  /*11d0*/  STG.E desc[UR12][R18.64+0x80], R11 ;  /* 0x0000800b12007986 */ /* 0x0003e8000c10190c */
[----:B----4-:R1:W-:Y:S04]  /*11e0*/  STG.E desc[UR12][R2.64], R12 ;  /* 0x0000000c02007986 */ /* 0x0103e8000c10190c */
[----:B------:R1:W-:Y:S04]  /*11f0*/  STG.E desc[UR12][R2.64+0x80], R13 ;  /* 0x0000800d02007986 */ /* 0x0003e8000c10190c */
[----:B------:R1:W-:Y:S04]  /*1200*/  STG.E desc[UR12][R36.64], R14 ;  /* 0x0000000e24007986 */ /* 0x0003e8000c10190c */
[----:B------:R1:W-:Y:S01]  /*1210*/  STG.E desc[UR12][R36.64+0x80], R15 ;  /* 0x0000800f24007986 */ /* 0x0003e2000c10190c */
[----:B------:R-:W-:Y:S06]  /*1220*/  BAR.SYNC.DEFER_BLOCKING 0x0 ;  /* 0x0000000000007b1d */ /* 0x000fec0000010000 */
[----:B------:R-:W-:Y:S05]  /*1230*/  @P1 BRA `(.L_x_8) ;  /* 0x00000000009c1947 */ /* 0x000fea0003800000 */
[----:B------:R-:W-:Y:S01]  /*1240*/  NOP ;  /* 0x0000000000007918 */ /* 0x000fe20000000000 */
[----:B------:R-:W-:Y:S01]  /*1250*/  UMOV UR4, 0x50 ;  /* 0x0000005000047882 */ /* 0x000fe20000000000 */
[----:B------:R-:W-:Y:S01]  /*1260*/  IMAD.U32 R0, RZ, RZ, UR11 ;  /* 0x0000000bff007e24 */ /* 0x000fe2000f8e00ff */
[----:B------:R-:W-:Y:S01]  /*1270*/  ULEA UR9, UR9, UR4, 0x18 ;  /* 0x0000000409097291 */ /* 0x000fe2000f8ec0ff */
[----:B-1----:R-:W-:Y:S02]  /*1280*/  IMAD.MOV.U32 R3, RZ, RZ, 0x3 ;  /* 0x00000003ff037424 */ /* 0x002fe400078e00ff */
[----:B------:R-:W-:Y:S01]  /*1290*/  IMAD.MOV.U32 R7, RZ, RZ, 0x1 ;  /* 0x00000001ff077424 */ /* 0x000fe200078e00ff */
[----:B------:R-:W-:-:S04]  /*12a0*/  LOP3.LUT R0, R0, 0xffff, RZ, 0xc0, !PT ;  /* 0x0000ffff00007812 */ /* 0x000fc800078ec0ff */
[----:B------:R-:W-:Y:S01]  /*12b0*/  SHF.R.U32.HI R0, RZ, 0x5, R0 ;  /* 0x00000005ff007819 */ /* 0x000fe20000011600 */
[----:B------:R-:W1:Y:S04]  /*12c0*/  LDS R5, [UR9] ;  /* 0x00000009ff057984 */ /* 0x000e680008000800 */
[----:B------:R-:W-:Y:S01]  /*12d0*/  VIADD R2, R0, 0x10 ;  /* 0x0000001000027836 */ /* 0x000fe20000000000 */
[----:B------:R-:W-:-:S04]  /*12e0*/  SHF.L.U32 R0, R3, R0, RZ ;  /* 0x0000000003007219 */ /* 0x000fc800000006ff */
[----:B------:R-:W-:-:S04]  /*12f0*/  SHF.L.U32 R3, R7, R2, RZ ;  /* 0x0000000207037219 */ /* 0x000fc800000006ff */
[----:B------:R-:W-:-:S04]  /*1300*/  LOP3.LUT R0, R3, R0, RZ, 0xfc, !PT ;  /* 0x0000000003007212 */ /* 0x000fc800078efcff */
[C---:B------:R-:W-:Y:S02]  /*1310*/  LOP3.LUT R2, R0.reuse, 0xffff, RZ, 0xc0, !PT ;  /* 0x0000ffff00027812 */ /* 0x040fe400078ec0ff */
[----:B-1----:R-:W-:-:S04]  /*1320*/  LOP3.LUT R3, R0, 0xffff, R5, 0x80, !PT ;  /* 0x0000ffff00037812 */ /* 0x002fc800078e8005 */
[----:B------:R-:W-:-:S13]  /*1330*/  ISETP.NE.AND P0, PT, R3, R2, PT ;  /* 0x000000020300720c */ /* 0x000fda0003f05270 */
[----:B------:R-:W-:Y:S05]  /*1340*/  @P0 BRA `(.L_x_9) ;  /* 0x0000000000500947 */ /* 0x000fea0003800000 */
[----:B------:R-:W-:Y:S02]  /*1350*/  SHF.R.U32.HI R5, RZ, 0x10, R5 ;  /* 0x00000010ff057819 */ /* 0x000fe40000011605 */
[----:B------:R-:W-:-:S04]  /*1360*/  SHF.R.U32.HI R2, RZ, 0x10, R0 ;  /* 0x00000010ff027819 */ /* 0x000fc80000011600 */
[----:B------:R-:W-:-:S04]  /*1370*/  LOP3.LUT R5, R5, R2, RZ, 0xc0, !PT ;  /* 0x0000000205057212 */ /* 0x000fc800078ec0ff */
[----:B------:R-:W-:-:S13]  /*1380*/  ISETP.NE.AND P0, PT, R5, R2, PT ;  /* 0x000000020500720c */ /* 0x000fda0003f05270 */
[----:B------:R-:W-:Y:S05]  /*1390*/  @P0 BRA `(.L_x_10) ;  /* 0x0000000000300947 */ /* 0x000fea0003800000 */
[----:B------:R-:W-:Y:S01]  /*13a0*/  R2UR UR4, R0 ;  /* 0x00000000000472ca */ /* 0x000fe200000e0000 */
[----:B------:R-:W-:Y:S01]  /*13b0*/  VOTEU.ANY UR5, UPT, PT ;  /* 0x0000000000057886 */ /* 0x000fe200038e0100 */
[----:B------:R-:W1:Y:S01]  /*13c0*/  S2R R0, SR_LANEID ;  /* 0x0000000000007919 */ /* 0x000e620000000000 */
[----:B------:R-:W-:-:S10]  /*13d0*/  UFLO.U32 UR5, UR5 ;  /* 0x00000005000572bd */ /* 0x000fd400080e0000 */
[----:B------:R-:W-:-:S06]  /*13e0*/  ULOP3.LUT UR4, URZ, UR4, URZ, 0x33, !UPT ;  /* 0x00000004ff047292 */ /* 0x000fcc000f8e33ff */
[----:B------:R-:W-:-:S04]  /*13f0*/  IMAD.U32 R2, RZ, RZ, UR4 ;  /* 0x00000004ff027e24 */ /* 0x000fc8000f8e00ff */
[----:B------:R-:W2:Y:S02]  /*1400*/  REDUX UR6, R2 ;  /* 0x00000000020673c4 */ /* 0x000ea40000000000 */
[----:B------:R3:W-:Y:S01]  /*1410*/  UTCATOMSWS.AND URZ, UR4 ;  /* 0x0000000400ff79e3 */ /* 0x0007e20008000000 */
[----:B-1----:R-:W-:Y:S01]  /*1420*/  ISETP.EQ.U32.AND P0, PT, R0, UR5, PT ;  /* 0x0000000500007c0c */ /* 0x002fe2000bf02070 */
[----:B--2---:R-:W-:-:S12]  /*1430*/  IMAD.U32 R0, RZ, RZ, UR6 ;  /* 0x00000006ff007e24 */ /* 0x004fd8000f8e00ff */
[----:B------:R3:W-:Y:S01]  /*1440*/  @P0 ATOMS.AND RZ, [UR9], R0 ;  /* 0x00000000ffff098c */ /* 0x0007e2000a800009 */
[----:B------:R-:W-:Y:S05]  /*1450*/  BRA `(.L_x_8) ;  /* 0x0000000000147947 */ /* 0x000fea0003800000 */
.L_x_10:
[----:B------:R-:W-:-:S07]  /*1460*/  MOV R2, 0x1480 ;  /* 0x0000148000027802 */ /* 0x000fce0000000f00 */
[----:B0-----:R-:W-:Y:S05]  /*1470*/  CALL.REL.NOINC `($__internal_0_$__cuda_sm10x_tcgen05_guardrail_trap_col_being_dealloced_not_returned_by_alloc) ;  /* 0x0000000000207944 */ /* 0x001fea0003c00000 */
[----:B------:R-:W-:Y:S05]  /*1480*/  BRA `(.L_x_8) ;  /* 0x0000000000087947 */ /* 0x000fea0003800000 */
.L_x_9:
[----:B------:R-:W-:-:S07]  /*1490*/  MOV R2, 0x14b0 ;  /* 0x000014b000027802 */ /* 0x000fce0000000f00 */
[----:B0-----:R-:W-:Y:S05]  /*14a0*/  CALL.REL.NOINC `($__internal_2_$__cuda_sm10x_tcgen05_guardrail_trap_unallocated_columns_being_dealloced) ;  /* 0x00000000002c7944 */ /* 0x001fea0003c00000 */
.L_x_8:
[----:B------:R-:W-:Y:S01]  /*14b0*/  NOP ;  /* 0x0000000000007918 */ /* 0x000fe20000000000 */
[----:B---3--:R-:W-:Y:S05]  /*14c0*/  EXIT ;  /* 0x000000000000794d */ /* 0x008fea0003800000 */
.L_x_7:
[----:B------:R-:W1:Y:S02]  /*14d0*/  SYNCS.PHASECHK.TRANS64.TRYWAIT P0, [UR10+0x1000], RZ ;  /* 0x001000ffff0075a7 */ /* 0x000e64000800110a */
[----:B-1----:R-:W-:Y:S05]  /*14e0*/  @!P0 BRA `(.L_x_7) ;  /* 0xfffffffc00f88947 */ /* 0x002fea000383ffff */
[----:B------:R-:W-:Y:S05]  /*14f0*/  BRA `(.L_x_11) ;  /* 0xfffffff400f07947 */ /* 0x000fea000383ffff */
        .weak           $__internal_0_$__cuda_sm10x_tcgen05_guardrail_trap_col_being_dealloced_not_returned_by_alloc
        .type           $__internal_0_$__cuda_sm10x_tcgen05_guardrail_trap_col_being_dealloced_not_returned_by_alloc,@function
        .size           $__internal_0_$__cuda_sm10x_tcgen05_guardrail_trap_col_being_dealloced_not_returned_by_alloc,($__internal_1_$__cuda_sm10x_tcgen05_guardrail_trap_phase_invalid_during_alloc - $__internal_0_$__cuda_sm10x_tcgen05_guardrail_trap_col_being_dealloced_not_returned_by_alloc)
$__internal_0_$__cuda_sm10x_tcgen05_guardrail_trap_col_being_dealloced_not_returned_by_alloc:
[----:B------:R-:W-:Y:S05]  /*1500*/  BPT.TRAP 0x1 ;  /* 0x000000040000795c */ /* 0x000fea0000300000 */
[----:B------:R-:W-:-:S04]  /*1510*/  IMAD.MOV.U32 R3, RZ, RZ, 0x0 ;  /* 0x00000000ff037424 */ /* 0x000fc800078e00ff */
[----:B------:R-:W-:Y:S05]  /*1520*/  RET.REL.NODEC R2 `(gluon_mma) ;  /* 0xffffffe802b47950 */ /* 0x000fea0003c3ffff */
        .weak           $__internal_1_$__cuda_sm10x_tcgen05_guardrail_trap_phase_invalid_during_alloc
        .type           $__internal_1_$__cuda_sm10x_tcgen05_guardrail_trap_phase_invalid_during_alloc,@function
        .size           $__internal_1_$__cuda_sm10x_tcgen05_guardrail_trap_phase_invalid_during_alloc,($__internal_2_$__cuda_sm10x_tcgen05_guardrail_trap_unallocated_columns_being_dealloced - $__internal_1_$__cuda_sm10x_tcgen05_guardrail_trap_phase_invalid_during_alloc)
$__internal_1_$__cuda_sm10x_tcgen05_guardrail_trap_phase_invalid_during_alloc:
[----:B------:R-:W-:Y:S05]  /*1530*/  BPT.TRAP 0x1 ;  /* 0x000000040000795c */ /* 0x000fea0000300000 */
[----:B------:R-:W-:-:S04]  /*1540*/  IMAD.MOV.U32 R3, RZ, RZ, 0x0 ;  /* 0x00000000ff037424 */ /* 0x000fc800078e00ff */
[----:B------:R-:W-:Y:S05]  /*1550*/  RET.REL.NODEC R2 `(gluon_mma) ;  /* 0xffffffe802a87950 */ /* 0x000fea0003c3ffff */
        .weak           $__internal_2_$__cuda_sm10x_tcgen05_guardrail_trap_unallocated_columns_being_dealloced
        .type           $__internal_2_$__cuda_sm10x_tcgen05_guardrail_trap_unallocated_columns_being_dealloced,@function
        .size           $__internal_2_$__cuda_sm10x_tcgen05_guardrail_trap_unallocated_columns_being_dealloced,(.L_x_15 - $__internal_2_$__cuda_sm10x_tcgen05_guardrail_trap_unallocated_columns_being_dealloced)
$__internal_2_$__cuda_sm10x_tcgen05_guardrail_trap_unallocated_columns_being_dealloced:
[----:B------:R-:W-:Y:S05]  /*1560*/  BPT.TRAP 0x1 ;  /* 0x000000040000795c */ /* 0x000fea0000300000 */
[----:B------:R-:W-:-:S04]  /*1570*/  IMAD.MOV.U32 R3, RZ, RZ, 0x0 ;  /* 0x00000000ff037424 */ /* 0x000fc800078e00ff */
[----:B------:R-:W-:Y:S05]  /*1580*/  RET.REL.NODEC R2 `(gluon_mma) ;  /* 0xffffffe8029c7950 */ /* 0x000fea0003c3ffff */
.L_x_12:
[----:B------:R-:W-:-:S00]  /*1590*/  BRA `(.L_x_12) ;  /* 0xfffffffc00fc7947 */ /* 0x000fc0000383ffff */
[----:B------:R-:W-:-:S00]  /*15a0*/  NOP ;  /* 0x0000000000007918 */ /* 0x000fc00000000000 */
        /* <DEDUP_REMOVED lines=13> */
.L_x_15:


//--------------------- .nv.shared.gluon_mma      --------------------------
	.section	.nv.shared.gluon_mma,"aw",@nobits
	.sectionflags	@""
	.align	16
	.zero		1024


//--------------------- .nv.shared.reserved.0     --------------------------
	.section	.nv.shared.reserved.0,"aw",@nobits
	.align	8
	.weak		__nv_reservedSMEM_offset_0_alias
	.size		__nv_reservedSMEM_offset_0_alias, 0, 64
	.other		__nv_reservedSMEM_offset_0_alias,@"STO_CUDA_RESERVED_SHARED STV_DEFAULT"
__nv_reservedSMEM_offset_0_alias:
	.zero		0
.nv.shared.reserved.0:
	.zero		64
	.weak		__nv_reservedSMEM_allocation_phase
	.type		__nv_reservedSMEM_allocation_phase,@object
	.size		__nv_reservedSMEM_allocation_phase,(.L_0 - __nv_reservedSMEM_allocation_phase)
__nv_reservedSMEM_allocation_phase:
	.zero		1
.L_0:
	.zero		7
	.weak		__nv_reservedSMEM_devtool_atexit_pc
	.type		__nv_reservedSMEM_devtool_atexit_pc,@object
	.size		__nv_reservedSMEM_devtool_atexit_pc,(__nv_reservedSMEM_allocation_mask - __nv_reservedSMEM_devtool_atexit_pc)
__nv_reservedSMEM_devtool_atexit_pc:
	.zero		8
	.weak		__nv_reservedSMEM_allocation_mask
	.type		__nv_reservedSMEM_allocation_mask,@object
	.size		__nv_reservedSMEM_allocation_mask,(.L_2 - __nv_reservedSMEM_allocation_mask)
__nv_reservedSMEM_allocation_mask:
	.zero		4
.L_2:


//--------------------- .nv.constant0.gluon_mma   --------------------------
	.section	.nv.constant0.gluon_mma,"a",@progbits
	.sectionflags	@""
	.align	4
.nv.constant0.gluon_mma:
	.zero		936


//--------------------- SYMBOLS --------------------------

	.type		.nv.reservedSmem.offset0,@object
	.size		.nv.reservedSmem.offset0,0x4
	.type		.nv.reservedSmem.cap,@object
	.size		.nv.reservedSmem.cap,0x4
